//
// Generated by NVIDIA NVVM Compiler
//
// Compiler Build ID: CL-36424714
// Cuda compilation tools, release 13.0, V13.0.88
// Based on NVVM 20.0.0
//

.version 9.0
.target sm_100
.address_size 64

	// .globl	mul_each

.visible .entry mul_each(
	.param .u64 .ptr .align 1 mul_each_param_0,
	.param .u64 .ptr .align 1 mul_each_param_1
)
{
	.reg .b32 	%r<5>;
	.reg .b32 	%f<10>;
	.reg .b64 	%rd<8>;

	ld.param.u64 	%rd1, [mul_each_param_0];
	ld.param.u64 	%rd2, [mul_each_param_1];
	cvta.to.global.u64 	%rd3, %rd2;
	cvta.to.global.u64 	%rd4, %rd1;
	mov.u32 	%r1, %ntid.x;
	mov.u32 	%r2, %ctaid.x;
	mov.u32 	%r3, %tid.x;
	mad.lo.s32 	%r4, %r1, %r2, %r3;
	mul.wide.s32 	%rd5, %r4, 8;
	add.s64 	%rd6, %rd4, %rd5;
	ld.global.v2.f32 	{%f1, %f2}, [%rd6];
	add.s64 	%rd7, %rd3, %rd5;
	ld.global.v2.f32 	{%f3, %f4}, [%rd7];
	mul.f32 	%f5, %f1, %f3;
	mul.f32 	%f6, %f2, %f4;
	sub.f32 	%f7, %f5, %f6;
	mul.f32 	%f8, %f2, %f3;
	fma.rn.f32 	%f9, %f4, %f1, %f8;
	st.global.v2.f32 	[%rd6], {%f7, %f9};
	ret;

}


// ===== COMPILED SASS (sm_100) =====

	.target	sm_100

	.elftype	@"ET_EXEC"


//--------------------- .note.nv.tkinfo           --------------------------
	.section	.note.nv.tkinfo,"",@"SHT_NOTE"
	.sectionflags	@"SHF_NOTE_NV_TKINFO"
	.tkinfo
        /*0018*/ 	.word	0x00000002
        /*0030*/ 	.string	""
        /*0030*/ 	.string	"ptxas"
        /*0030*/ 	.string	"Cuda compilation tools, release 13.0, V13.0.88"
        /*0030*/ 	.string	"Build cuda_13.0.r13.0/compiler.36424714_0"
        /*0030*/ 	.string	"-arch sm_100 -m 64 "



//--------------------- .note.nv.cuinfo           --------------------------
	.section	.note.nv.cuinfo,"",@"SHT_NOTE"
	.sectionflags	@"SHF_NOTE_NV_CUINFO"
        /*0018*/ 	.short	0x0002
        /*001a*/ 	.short	0x0064
        /*001c*/ 	.short	0x0082
	.zero		2


//--------------------- .nv.info                  --------------------------
	.section	.nv.info,"",@"SHT_CUDA_INFO"
	.align	4


	//----- nvinfo : EIATTR_REGCOUNT
	.align		4
        /*0000*/ 	.byte	0x04, 0x2f
        /*0002*/ 	.short	(.L_1 - .L_0)
	.align		4
.L_0:
        /*0004*/ 	.word	index@(mul_each)
        /*0008*/ 	.word	0x0000000c


	//----- nvinfo : EIATTR_FRAME_SIZE
	.align		4
.L_1:
        /*000c*/ 	.byte	0x04, 0x11
        /*000e*/ 	.short	(.L_3 - .L_2)
	.align		4
.L_2:
        /*0010*/ 	.word	index@(mul_each)
        /*0014*/ 	.word	0x00000000


	//----- nvinfo : EIATTR_MIN_STACK_SIZE
	.align		4
.L_3:
        /*0018*/ 	.byte	0x04, 0x12
        /*001a*/ 	.short	(.L_5 - .L_4)
	.align		4
.L_4:
        /*001c*/ 	.word	index@(mul_each)
        /*0020*/ 	.word	0x00000000
.L_5:


//--------------------- .nv.compat                --------------------------
	.section	.nv.compat,"",@"SHT_CUDA_COMPAT_INFO"
	.align	4
        /*0000*/ 	.byte	0x02, 0x09, 0x00, 0x00, 0x02, 0x02, 0x01, 0x00, 0x02, 0x05, 0x05, 0x00, 0x03, 0x07, 0x01, 0x01
        /*0010*/ 	.byte	0x02, 0x03, 0x00, 0x00, 0x02, 0x06, 0x01, 0x00, 0x04, 0x0b, 0x08, 0x00, 0x09, 0x00, 0x00, 0x00
        /*0020*/ 	.byte	0x00, 0x00, 0x00, 0x00


//--------------------- .nv.info.mul_each         --------------------------
	.section	.nv.info.mul_each,"",@"SHT_CUDA_INFO"
	.sectionflags	@""
	.align	4


	//----- nvinfo : EIATTR_CUDA_API_VERSION
	.align		4
        /*0000*/ 	.byte	0x04, 0x37
        /*0002*/ 	.short	(.L_7 - .L_6)
.L_6:
        /*0004*/ 	.word	0x00000082


	//----- nvinfo : EIATTR_KPARAM_INFO
	.align		4
.L_7:
        /*0008*/ 	.byte	0x04, 0x17
        /*000a*/ 	.short	(.L_9 - .L_8)
.L_8:
        /*000c*/ 	.word	0x00000000
        /*0010*/ 	.short	0x0001
        /*0012*/ 	.short	0x0008
        /*0014*/ 	.byte	0x00, 0xf5, 0x21, 0x00


	//----- nvinfo : EIATTR_KPARAM_INFO
	.align		4
.L_9:
        /*0018*/ 	.byte	0x04, 0x17
        /*001a*/ 	.short	(.L_11 - .L_10)
.L_10:
        /*001c*/ 	.word	0x00000000
        /*0020*/ 	.short	0x0000
        /*0022*/ 	.short	0x0000
        /*0024*/ 	.byte	0x00, 0xf5, 0x21, 0x00


	//----- nvinfo : EIATTR_SPARSE_MMA_MASK
	.align		4
.L_11:
        /*0028*/ 	.byte	0x03, 0x50
        /*002a*/ 	.short	0x0000


	//----- nvinfo : EIATTR_MAXREG_COUNT
	.align		4
        /*002c*/ 	.byte	0x03, 0x1b
        /*002e*/ 	.short	0x00ff


	//----- nvinfo : EIATTR_MERCURY_ISA_VERSION
	.align		4
        /*0030*/ 	.byte	0x03, 0x5f
        /*0032*/ 	.short	0x0101


	//----- nvinfo : EIATTR_VRC_CTA_INIT_COUNT
	.align		4
        /*0034*/ 	.byte	0x02, 0x4a
	.zero		1
	.zero		1


	//----- nvinfo : EIATTR_EXIT_INSTR_OFFSETS
	.align		4
        /*0038*/ 	.byte	0x04, 0x1c
        /*003a*/ 	.short	(.L_13 - .L_12)


	//   ....[0]....
.L_12:
        /*003c*/ 	.word	0x00000110


	//----- nvinfo : EIATTR_CBANK_PARAM_SIZE
	.align		4
.L_13:
        /*0040*/ 	.byte	0x03, 0x19
        /*0042*/ 	.short	0x0010


	//----- nvinfo : EIATTR_PARAM_CBANK
	.align		4
        /*0044*/ 	.byte	0x04, 0x0a
        /*0046*/ 	.short	(.L_15 - .L_14)
	.align		4
.L_14:
        /*0048*/ 	.word	index@(.nv.constant0.mul_each)
        /*004c*/ 	.short	0x0380
        /*004e*/ 	.short	0x0010


	//----- nvinfo : EIATTR_SW_WAR
	.align		4
.L_15:
        /*0050*/ 	.byte	0x04, 0x36
        /*0052*/ 	.short	(.L_17 - .L_16)
.L_16:
        /*0054*/ 	.word	0x00000008
.L_17:


//--------------------- .nv.callgraph             --------------------------
	.section	.nv.callgraph,"",@"SHT_CUDA_CALLGRAPH"
	.align	4
	.sectionentsize	8
	.align		4
        /*0000*/ 	.word	0x00000000
	.align		4
        /*0004*/ 	.word	0xffffffff
	.align		4
        /*0008*/ 	.word	0x00000000
	.align		4
        /*000c*/ 	.word	0xfffffffe
	.align		4
        /*0010*/ 	.word	0x00000000
	.align		4
        /*0014*/ 	.word	0xfffffffd
	.align		4
        /*0018*/ 	.word	0x00000000
	.align		4
        /*001c*/ 	.word	0xfffffffc


//--------------------- .text.mul_each            --------------------------
	.section	.text.mul_each,"ax",@progbits
	.align	128
        .global         mul_each
        .type           mul_each,@function
        .size           mul_each,(.L_x_1 - mul_each)
        .other          mul_each,@"STO_CUDA_ENTRY STV_DEFAULT"
mul_each:
.text.mul_each:
[----:B------:R-:W-:Y:S01]  /*0000*/  LDC R1, c[0x0][0x37c] ;  /* 0x0000df00ff017b82 */ /* 0x000fe20000000800 */
[----:B------:R-:W0:Y:S07]  /*0010*/  S2R R7, SR_CTAID.X ;  /* 0x0000000000077919 */ /* 0x000e2e0000002500 */
[----:B------:R-:W1:Y:S01]  /*0020*/  LDC.64 R4, c[0x0][0x388] ;  /* 0x0000e200ff047b82 */ /* 0x000e620000000a00 */
[----:B------:R-:W0:Y:S01]  /*0030*/  LDCU UR6, c[0x0][0x360] ;  /* 0x00006c00ff0677ac */ /* 0x000e220008000800 */
[----:B------:R-:W0:Y:S01]  /*0040*/  S2R R0, SR_TID.X ;  /* 0x0000000000007919 */ /* 0x000e220000002100 */
[----:B------:R-:W2:Y:S05]  /*0050*/  LDCU.64 UR4, c[0x0][0x358] ;  /* 0x00006b00ff0477ac */ /* 0x000eaa0008000a00 */
[----:B------:R-:W3:Y:S01]  /*0060*/  LDC.64 R2, c[0x0][0x380] ;  /* 0x0000e000ff027b82 */ /* 0x000ee20000000a00 */
[----:B0-----:R-:W-:-:S04]  /*0070*/  IMAD R7, R7, UR6, R0 ;  /* 0x0000000607077c24 */ /* 0x001fc8000f8e0200 */
[----:B-1----:R-:W-:-:S04]  /*0080*/  IMAD.WIDE R4, R7, 0x8, R4 ;  /* 0x0000000807047825 */ /* 0x002fc800078e0204 */
[----:B---3--:R-:W-:Y:S02]  /*0090*/  IMAD.WIDE R2, R7, 0x8, R2 ;  /* 0x0000000807027825 */ /* 0x008fe400078e0202 */
[----:B--2---:R-:W2:Y:S04]  /*00a0*/  LDG.E.64 R4, desc[UR4][R4.64] ;  /* 0x0000000404047981 */ /* 0x004ea8000c1e1b00 */
[----:B------:R-:W2:Y:S02]  /*00b0*/  LDG.E.64 R6, desc[UR4][R2.64] ;  /* 0x0000000402067981 */ /* 0x000ea4000c1e1b00 */
[C---:B--2---:R-:W-:Y:S01]  /*00c0*/  FMUL R9, R7.reuse, R5 ;  /* 0x0000000507097220 */ /* 0x044fe20000400000 */
[----:B------:R-:W-:-:S03]  /*00d0*/  FMUL R0, R7, R4 ;  /* 0x0000000407007220 */ /* 0x000fc60000400000 */
[C---:B------:R-:W-:Y:S01]  /*00e0*/  FFMA R8, R6.reuse, R4, -R9 ;  /* 0x0000000406087223 */ /* 0x040fe20000000809 */
[----:B------:R-:W-:-:S05]  /*00f0*/  FFMA R9, R6, R5, R0 ;  /* 0x0000000506097223 */ /* 0x000fca0000000000 */
[----:B------:R-:W-:Y:S01]  /*0100*/  STG.E.64 desc[UR4][R2.64], R8 ;  /* 0x0000000802007986 */ /* 0x000fe2000c101b04 */
[----:B------:R-:W-:Y:S05]  /*0110*/  EXIT ;  /* 0x000000000000794d */ /* 0x000fea0003800000 */
.L_x_0:
[----:B------:R-:W-:-:S00]  /*0120*/  BRA `(.L_x_0) ;  /* 0xfffffffc00fc7947 */ /* 0x000fc0000383ffff */
[----:B------:R-:W-:-:S00]  /*0130*/  NOP ;  /* 0x0000000000007918 */ /* 0x000fc00000000000 */
        /* <DEDUP_REMOVED lines=12> */
.L_x_1:


//--------------------- .nv.shared.reserved.0     --------------------------
	.section	.nv.shared.reserved.0,"aw",@nobits
	.weak		__nv_reservedSMEM_offset_0_alias
	.size		__nv_reservedSMEM_offset_0_alias, 0, 64
	.other		__nv_reservedSMEM_offset_0_alias,@"STO_CUDA_RESERVED_SHARED STV_DEFAULT"
__nv_reservedSMEM_offset_0_alias:
	.zero		0
	.zero		64


//--------------------- .nv.constant0.mul_each    --------------------------
	.section	.nv.constant0.mul_each,"a",@progbits
	.sectionflags	@""
	.align	4
.nv.constant0.mul_each:
	.zero		912


//--------------------- SYMBOLS --------------------------

	.type		.nv.reservedSmem.offset0,@object
	.size		.nv.reservedSmem.offset0,0x4
